//
// Generated by NVIDIA NVVM Compiler
//
// Compiler Build ID: CL-36424714
// Cuda compilation tools, release 13.0, V13.0.88
// Based on NVVM 20.0.0
//

.version 9.0
.target sm_100
.address_size 64

	// .globl	_Z12mandelKernelPiffffiiii

.visible .entry _Z12mandelKernelPiffffiiii(
	.param .u64 .ptr .align 1 _Z12mandelKernelPiffffiiii_param_0,
	.param .f32 _Z12mandelKernelPiffffiiii_param_1,
	.param .f32 _Z12mandelKernelPiffffiiii_param_2,
	.param .f32 _Z12mandelKernelPiffffiiii_param_3,
	.param .f32 _Z12mandelKernelPiffffiiii_param_4,
	.param .u32 _Z12mandelKernelPiffffiiii_param_5,
	.param .u32 _Z12mandelKernelPiffffiiii_param_6,
	.param .u32 _Z12mandelKernelPiffffiiii_param_7,
	.param .u32 _Z12mandelKernelPiffffiiii_param_8
)
{
	.reg .pred 	%p<7>;
	.reg .b32 	%r<23>;
	.reg .b32 	%f<20>;
	.reg .b64 	%rd<5>;

	ld.param.u64 	%rd1, [_Z12mandelKernelPiffffiiii_param_0];
	ld.param.f32 	%f9, [_Z12mandelKernelPiffffiiii_param_1];
	ld.param.f32 	%f10, [_Z12mandelKernelPiffffiiii_param_2];
	ld.param.f32 	%f11, [_Z12mandelKernelPiffffiiii_param_3];
	ld.param.f32 	%f12, [_Z12mandelKernelPiffffiiii_param_4];
	ld.param.u32 	%r6, [_Z12mandelKernelPiffffiiii_param_5];
	ld.param.u32 	%r8, [_Z12mandelKernelPiffffiiii_param_6];
	ld.param.u32 	%r9, [_Z12mandelKernelPiffffiiii_param_7];
	ld.param.u32 	%r7, [_Z12mandelKernelPiffffiiii_param_8];
	mov.u32 	%r11, %tid.x;
	mov.u32 	%r12, %ctaid.x;
	shl.b32 	%r13, %r12, 4;
	add.s32 	%r1, %r13, %r11;
	mov.u32 	%r14, %tid.y;
	mov.u32 	%r15, %ctaid.y;
	shl.b32 	%r16, %r15, 4;
	add.s32 	%r17, %r16, %r14;
	setp.ge.s32 	%p1, %r1, %r8;
	setp.ge.s32 	%p2, %r17, %r9;
	or.pred  	%p3, %p1, %p2;
	@%p3 bra 	$L__BB0_6;
	cvt.rn.f32.s32 	%f13, %r1;
	fma.rn.f32 	%f1, %f11, %f13, %f9;
	cvt.rn.f32.u32 	%f14, %r17;
	fma.rn.f32 	%f2, %f12, %f14, %f10;
	setp.lt.s32 	%p4, %r6, 1;
	mov.b32 	%r22, 0;
	@%p4 bra 	$L__BB0_5;
	mov.b32 	%r21, 0;
	mov.f32 	%f18, %f2;
	mov.f32 	%f19, %f1;
$L__BB0_3:
	mul.f32 	%f5, %f19, %f19;
	mul.f32 	%f6, %f18, %f18;
	add.f32 	%f15, %f5, %f6;
	setp.gt.f32 	%p5, %f15, 0f40800000;
	mov.u32 	%r22, %r21;
	@%p5 bra 	$L__BB0_5;
	sub.f32 	%f16, %f5, %f6;
	add.f32 	%f17, %f19, %f19;
	add.f32 	%f19, %f1, %f16;
	fma.rn.f32 	%f18, %f17, %f18, %f2;
	add.s32 	%r21, %r21, 1;
	setp.ne.s32 	%p6, %r21, %r6;
	mov.u32 	%r22, %r6;
	@%p6 bra 	$L__BB0_3;
$L__BB0_5:
	mad.lo.s32 	%r20, %r7, %r17, %r1;
	cvta.to.global.u64 	%rd2, %rd1;
	mul.wide.s32 	%rd3, %r20, 4;
	add.s64 	%rd4, %rd2, %rd3;
	st.global.u32 	[%rd4], %r22;
$L__BB0_6:
	ret;

}


// ===== COMPILED SASS (sm_100) =====

	.target	sm_100

	.elftype	@"ET_EXEC"


//--------------------- .note.nv.tkinfo           --------------------------
	.section	.note.nv.tkinfo,"",@"SHT_NOTE"
	.sectionflags	@"SHF_NOTE_NV_TKINFO"
	.tkinfo
        /*0018*/ 	.word	0x00000002
        /*0030*/ 	.string	""
        /*0030*/ 	.string	"ptxas"
        /*0030*/ 	.string	"Cuda compilation tools, release 13.0, V13.0.88"
        /*0030*/ 	.string	"Build cuda_13.0.r13.0/compiler.36424714_0"
        /*0030*/ 	.string	"-arch sm_100 -m 64 "



//--------------------- .note.nv.cuinfo           --------------------------
	.section	.note.nv.cuinfo,"",@"SHT_NOTE"
	.sectionflags	@"SHF_NOTE_NV_CUINFO"
        /*0018*/ 	.short	0x0002
        /*001a*/ 	.short	0x0064
        /*001c*/ 	.short	0x0082
	.zero		2


//--------------------- .nv.info                  --------------------------
	.section	.nv.info,"",@"SHT_CUDA_INFO"
	.align	4


	//----- nvinfo : EIATTR_REGCOUNT
	.align		4
        /*0000*/ 	.byte	0x04, 0x2f
        /*0002*/ 	.short	(.L_1 - .L_0)
	.align		4
.L_0:
        /*0004*/ 	.word	index@(_Z12mandelKernelPiffffiiii)
        /*0008*/ 	.word	0x00000010


	//----- nvinfo : EIATTR_FRAME_SIZE
	.align		4
.L_1:
        /*000c*/ 	.byte	0x04, 0x11
        /*000e*/ 	.short	(.L_3 - .L_2)
	.align		4
.L_2:
        /*0010*/ 	.word	index@(_Z12mandelKernelPiffffiiii)
        /*0014*/ 	.word	0x00000000


	//----- nvinfo : EIATTR_MIN_STACK_SIZE
	.align		4
.L_3:
        /*0018*/ 	.byte	0x04, 0x12
        /*001a*/ 	.short	(.L_5 - .L_4)
	.align		4
.L_4:
        /*001c*/ 	.word	index@(_Z12mandelKernelPiffffiiii)
        /*0020*/ 	.word	0x00000000
.L_5:


//--------------------- .nv.compat                --------------------------
	.section	.nv.compat,"",@"SHT_CUDA_COMPAT_INFO"
	.align	4
        /*0000*/ 	.byte	0x02, 0x09, 0x00, 0x00, 0x02, 0x02, 0x01, 0x00, 0x02, 0x05, 0x05, 0x00, 0x03, 0x07, 0x01, 0x01
        /*0010*/ 	.byte	0x02, 0x03, 0x00, 0x00, 0x02, 0x06, 0x01, 0x00, 0x04, 0x0b, 0x08, 0x00, 0x01, 0x00, 0x00, 0x00
        /*0020*/ 	.byte	0x00, 0x00, 0x00, 0x00


//--------------------- .nv.info._Z12mandelKernelPiffffiiii --------------------------
	.section	.nv.info._Z12mandelKernelPiffffiiii,"",@"SHT_CUDA_INFO"
	.sectionflags	@""
	.align	4


	//----- nvinfo : EIATTR_CUDA_API_VERSION
	.align		4
        /*0000*/ 	.byte	0x04, 0x37
        /*0002*/ 	.short	(.L_7 - .L_6)
.L_6:
        /*0004*/ 	.word	0x00000082


	//----- nvinfo : EIATTR_KPARAM_INFO
	.align		4
.L_7:
        /*0008*/ 	.byte	0x04, 0x17
        /*000a*/ 	.short	(.L_9 - .L_8)
.L_8:
        /*000c*/ 	.word	0x00000000
        /*0010*/ 	.short	0x0008
        /*0012*/ 	.short	0x0024
        /*0014*/ 	.byte	0x00, 0xf0, 0x11, 0x00


	//----- nvinfo : EIATTR_KPARAM_INFO
	.align		4
.L_9:
        /*0018*/ 	.byte	0x04, 0x17
        /*001a*/ 	.short	(.L_11 - .L_10)
.L_10:
        /*001c*/ 	.word	0x00000000
        /*0020*/ 	.short	0x0007
        /*0022*/ 	.short	0x0020
        /*0024*/ 	.byte	0x00, 0xf0, 0x11, 0x00


	//----- nvinfo : EIATTR_KPARAM_INFO
	.align		4
.L_11:
        /*0028*/ 	.byte	0x04, 0x17
        /*002a*/ 	.short	(.L_13 - .L_12)
.L_12:
        /*002c*/ 	.word	0x00000000
        /*0030*/ 	.short	0x0006
        /*0032*/ 	.short	0x001c
        /*0034*/ 	.byte	0x00, 0xf0, 0x11, 0x00


	//----- nvinfo : EIATTR_KPARAM_INFO
	.align		4
.L_13:
        /*0038*/ 	.byte	0x04, 0x17
        /*003a*/ 	.short	(.L_15 - .L_14)
.L_14:
        /*003c*/ 	.word	0x00000000
        /*0040*/ 	.short	0x0005
        /*0042*/ 	.short	0x0018
        /*0044*/ 	.byte	0x00, 0xf0, 0x11, 0x00


	//----- nvinfo : EIATTR_KPARAM_INFO
	.align		4
.L_15:
        /*0048*/ 	.byte	0x04, 0x17
        /*004a*/ 	.short	(.L_17 - .L_16)
.L_16:
        /*004c*/ 	.word	0x00000000
        /*0050*/ 	.short	0x0004
        /*0052*/ 	.short	0x0014
        /*0054*/ 	.byte	0x00, 0xf0, 0x11, 0x00


	//----- nvinfo : EIATTR_KPARAM_INFO
	.align		4
.L_17:
        /*0058*/ 	.byte	0x04, 0x17
        /*005a*/ 	.short	(.L_19 - .L_18)
.L_18:
        /*005c*/ 	.word	0x00000000
        /*0060*/ 	.short	0x0003
        /*0062*/ 	.short	0x0010
        /*0064*/ 	.byte	0x00, 0xf0, 0x11, 0x00


	//----- nvinfo : EIATTR_KPARAM_INFO
	.align		4
.L_19:
        /*0068*/ 	.byte	0x04, 0x17
        /*006a*/ 	.short	(.L_21 - .L_20)
.L_20:
        /*006c*/ 	.word	0x00000000
        /*0070*/ 	.short	0x0002
        /*0072*/ 	.short	0x000c
        /*0074*/ 	.byte	0x00, 0xf0, 0x11, 0x00


	//----- nvinfo : EIATTR_KPARAM_INFO
	.align		4
.L_21:
        /*0078*/ 	.byte	0x04, 0x17
        /*007a*/ 	.short	(.L_23 - .L_22)
.L_22:
        /*007c*/ 	.word	0x00000000
        /*0080*/ 	.short	0x0001
        /*0082*/ 	.short	0x0008
        /*0084*/ 	.byte	0x00, 0xf0, 0x11, 0x00


	//----- nvinfo : EIATTR_KPARAM_INFO
	.align		4
.L_23:
        /*0088*/ 	.byte	0x04, 0x17
        /*008a*/ 	.short	(.L_25 - .L_24)
.L_24:
        /*008c*/ 	.word	0x00000000
        /*0090*/ 	.short	0x0000
        /*0092*/ 	.short	0x0000
        /*0094*/ 	.byte	0x00, 0xf5, 0x21, 0x00


	//----- nvinfo : EIATTR_SPARSE_MMA_MASK
	.align		4
.L_25:
        /*0098*/ 	.byte	0x03, 0x50
        /*009a*/ 	.short	0x0000


	//----- nvinfo : EIATTR_MAXREG_COUNT
	.align		4
        /*009c*/ 	.byte	0x03, 0x1b
        /*009e*/ 	.short	0x00ff


	//----- nvinfo : EIATTR_MERCURY_ISA_VERSION
	.align		4
        /*00a0*/ 	.byte	0x03, 0x5f
        /*00a2*/ 	.short	0x0101


	//----- nvinfo : EIATTR_VRC_CTA_INIT_COUNT
	.align		4
        /*00a4*/ 	.byte	0x02, 0x4a
	.zero		1
	.zero		1


	//----- nvinfo : EIATTR_EXIT_INSTR_OFFSETS
	.align		4
        /*00a8*/ 	.byte	0x04, 0x1c
        /*00aa*/ 	.short	(.L_27 - .L_26)


	//   ....[0]....
.L_26:
        /*00ac*/ 	.word	0x000000b0


	//   ....[1]....
        /*00b0*/ 	.word	0x00000300


	//----- nvinfo : EIATTR_CRS_STACK_SIZE
	.align		4
.L_27:
        /*00b4*/ 	.byte	0x04, 0x1e
        /*00b6*/ 	.short	(.L_29 - .L_28)
.L_28:
        /*00b8*/ 	.word	0x00000000


	//----- nvinfo : EIATTR_CBANK_PARAM_SIZE
	.align		4
.L_29:
        /*00bc*/ 	.byte	0x03, 0x19
        /*00be*/ 	.short	0x0028


	//----- nvinfo : EIATTR_PARAM_CBANK
	.align		4
        /*00c0*/ 	.byte	0x04, 0x0a
        /*00c2*/ 	.short	(.L_31 - .L_30)
	.align		4
.L_30:
        /*00c4*/ 	.word	index@(.nv.constant0._Z12mandelKernelPiffffiiii)
        /*00c8*/ 	.short	0x0380
        /*00ca*/ 	.short	0x0028


	//----- nvinfo : EIATTR_SW_WAR
	.align		4
.L_31:
        /*00cc*/ 	.byte	0x04, 0x36
        /*00ce*/ 	.short	(.L_33 - .L_32)
.L_32:
        /*00d0*/ 	.word	0x00000008
.L_33:


//--------------------- .nv.callgraph             --------------------------
	.section	.nv.callgraph,"",@"SHT_CUDA_CALLGRAPH"
	.align	4
	.sectionentsize	8
	.align		4
        /*0000*/ 	.word	0x00000000
	.align		4
        /*0004*/ 	.word	0xffffffff
	.align		4
        /*0008*/ 	.word	0x00000000
	.align		4
        /*000c*/ 	.word	0xfffffffe
	.align		4
        /*0010*/ 	.word	0x00000000
	.align		4
        /*0014*/ 	.word	0xfffffffd
	.align		4
        /*0018*/ 	.word	0x00000000
	.align		4
        /*001c*/ 	.word	0xfffffffc


//--------------------- .text._Z12mandelKernelPiffffiiii --------------------------
	.section	.text._Z12mandelKernelPiffffiiii,"ax",@progbits
	.align	128
        .global         _Z12mandelKernelPiffffiiii
        .type           _Z12mandelKernelPiffffiiii,@function
        .size           _Z12mandelKernelPiffffiiii,(.L_x_4 - _Z12mandelKernelPiffffiiii)
        .other          _Z12mandelKernelPiffffiiii,@"STO_CUDA_ENTRY STV_DEFAULT"
_Z12mandelKernelPiffffiiii:
.text._Z12mandelKernelPiffffiiii:
[----:B------:R-:W-:Y:S01]  /*0000*/  LDC R1, c[0x0][0x37c] ;  /* 0x0000df00ff017b82 */ /* 0x000fe20000000800 */
[----:B------:R-:W0:Y:S01]  /*0010*/  S2R R5, SR_TID.Y ;  /* 0x0000000000057919 */ /* 0x000e220000002200 */
[----:B------:R-:W1:Y:S01]  /*0020*/  LDCU UR4, c[0x0][0x3a0] ;  /* 0x00007400ff0477ac */ /* 0x000e620008000800 */
[----:B------:R-:W0:Y:S01]  /*0030*/  S2R R2, SR_CTAID.Y ;  /* 0x0000000000027919 */ /* 0x000e220000002600 */
[----:B------:R-:W2:Y:S01]  /*0040*/  LDCU UR5, c[0x0][0x39c] ;  /* 0x00007380ff0577ac */ /* 0x000ea20008000800 */
[----:B------:R-:W3:Y:S01]  /*0050*/  S2R R0, SR_TID.X ;  /* 0x0000000000007919 */ /* 0x000ee20000002100 */
[----:B------:R-:W3:Y:S01]  /*0060*/  S2R R3, SR_CTAID.X ;  /* 0x0000000000037919 */ /* 0x000ee20000002500 */
[----:B0-----:R-:W-:-:S04]  /*0070*/  LEA R5, R2, R5, 0x4 ;  /* 0x0000000502057211 */ /* 0x001fc800078e20ff */
[----:B-1----:R-:W-:Y:S02]  /*0080*/  ISETP.GE.AND P0, PT, R5, UR4, PT ;  /* 0x0000000405007c0c */ /* 0x002fe4000bf06270 */
[----:B---3--:R-:W-:-:S04]  /*0090*/  LEA R0, R3, R0, 0x4 ;  /* 0x0000000003007211 */ /* 0x008fc800078e20ff */
[----:B--2---:R-:W-:-:S13]  /*00a0*/  ISETP.GE.OR P0, PT, R0, UR5, P0 ;  /* 0x0000000500007c0c */ /* 0x004fda0008706670 */
[----:B------:R-:W-:Y:S05]  /*00b0*/  @P0 EXIT ;  /* 0x000000000000094d */ /* 0x000fea0003800000 */
[----:B------:R-:W0:Y:S01]  /*00c0*/  LDCU UR8, c[0x0][0x398] ;  /* 0x00007300ff0877ac */ /* 0x000e220008000800 */
[----:B------:R-:W1:Y:S01]  /*00d0*/  LDC.64 R6, c[0x0][0x388] ;  /* 0x0000e200ff067b82 */ /* 0x000e620000000a00 */
[----:B------:R-:W-:Y:S01]  /*00e0*/  I2FP.F32.U32 R2, R5 ;  /* 0x0000000500027245 */ /* 0x000fe20000201000 */
[----:B------:R-:W1:Y:S01]  /*00f0*/  LDCU.64 UR6, c[0x0][0x390] ;  /* 0x00007200ff0677ac */ /* 0x000e620008000a00 */
[----:B------:R-:W-:Y:S01]  /*0100*/  I2FP.F32.S32 R3, R0 ;  /* 0x0000000000037245 */ /* 0x000fe20000201400 */
[----:B------:R-:W2:Y:S01]  /*0110*/  LDCU.64 UR4, c[0x0][0x358] ;  /* 0x00006b00ff0477ac */ /* 0x000ea20008000a00 */
[----:B0-----:R-:W-:Y:S01]  /*0120*/  UISETP.GE.AND UP0, UPT, UR8, 0x1, UPT ;  /* 0x000000010800788c */ /* 0x001fe2000bf06270 */
[----:B-1----:R-:W-:Y:S01]  /*0130*/  FFMA R2, R2, UR7, R7 ;  /* 0x0000000702027c23 */ /* 0x002fe20008000007 */
[----:B------:R-:W-:Y:S02]  /*0140*/  HFMA2 R7, -RZ, RZ, 0, 0 ;  /* 0x00000000ff077431 */ /* 0x000fe400000001ff */
[----:B------:R-:W-:-:S05]  /*0150*/  FFMA R3, R3, UR6, R6 ;  /* 0x0000000603037c23 */ /* 0x000fca0008000006 */
[----:B--2---:R-:W-:Y:S05]  /*0160*/  BRA.U !UP0, `(.L_x_0) ;  /* 0x0000000108507547 */ /* 0x004fea000b800000 */
[----:B------:R-:W-:Y:S01]  /*0170*/  BSSY.RECONVERGENT B0, `(.L_x_0) ;  /* 0x0000013000007945 */ /* 0x000fe20003800200 */
[----:B------:R-:W-:Y:S01]  /*0180*/  MOV R7, RZ ;  /* 0x000000ff00077202 */ /* 0x000fe20000000f00 */
[----:B------:R-:W0:Y:S01]  /*0190*/  LDCU UR7, c[0x0][0x398] ;  /* 0x00007300ff0777ac */ /* 0x000e220008000800 */
[----:B------:R-:W-:Y:S02]  /*01a0*/  MOV R9, R2 ;  /* 0x0000000200097202 */ /* 0x000fe40000000f00 */
[----:B------:R-:W-:Y:S01]  /*01b0*/  MOV R4, R3 ;  /* 0x0000000300047202 */ /* 0x000fe20000000f00 */
[----:B------:R-:W1:Y:S06]  /*01c0*/  LDCU UR8, c[0x0][0x398] ;  /* 0x00007300ff0877ac */ /* 0x000e6c0008000800 */
.L_x_2:
[----:B------:R-:W-:Y:S01]  /*01d0*/  FMUL R6, R4, R4 ;  /* 0x0000000404067220 */ /* 0x000fe20000400000 */
[----:B------:R-:W-:-:S04]  /*01e0*/  FMUL R13, R9, R9 ;  /* 0x00000009090d7220 */ /* 0x000fc80000400000 */
[----:B------:R-:W-:-:S05]  /*01f0*/  FADD R8, R6, R13 ;  /* 0x0000000d06087221 */ /* 0x000fca0000000000 */
[----:B------:R-:W-:-:S13]  /*0200*/  FSETP.GT.AND P0, PT, R8, 4, PT ;  /* 0x408000000800780b */ /* 0x000fda0003f04000 */
[----:B------:R-:W-:Y:S05]  /*0210*/  @P0 BRA `(.L_x_1) ;  /* 0x0000000000200947 */ /* 0x000fea0003800000 */
[----:B------:R-:W-:Y:S01]  /*0220*/  IADD3 R7, PT, PT, R7, 0x1, RZ ;  /* 0x0000000107077810 */ /* 0x000fe20007ffe0ff */
[----:B------:R-:W-:Y:S01]  /*0230*/  FADD R11, R4, R4 ;  /* 0x00000004040b7221 */ /* 0x000fe20000000000 */
[----:B------:R-:W-:Y:S02]  /*0240*/  FADD R4, R6, -R13 ;  /* 0x8000000d06047221 */ /* 0x000fe40000000000 */
[----:B-1----:R-:W-:Y:S01]  /*0250*/  ISETP.NE.AND P0, PT, R7, UR8, PT ;  /* 0x0000000807007c0c */ /* 0x002fe2000bf05270 */
[----:B------:R-:W-:Y:S01]  /*0260*/  FFMA R9, R11, R9, R2 ;  /* 0x000000090b097223 */ /* 0x000fe20000000002 */
[----:B------:R-:W-:-:S11]  /*0270*/  FADD R4, R3, R4 ;  /* 0x0000000403047221 */ /* 0x000fd60000000000 */
[----:B------:R-:W-:Y:S05]  /*0280*/  @P0 BRA `(.L_x_2) ;  /* 0xfffffffc00d00947 */ /* 0x000fea000383ffff */
[----:B0-----:R-:W-:-:S07]  /*0290*/  MOV R7, UR7 ;  /* 0x0000000700077c02 */ /* 0x001fce0008000f00 */
.L_x_1:
[----:B01----:R-:W-:Y:S05]  /*02a0*/  BSYNC.RECONVERGENT B0 ;  /* 0x0000000000007941 */ /* 0x003fea0003800200 */
.L_x_0:
[----:B------:R-:W0:Y:S01]  /*02b0*/  LDC.64 R2, c[0x0][0x380] ;  /* 0x0000e000ff027b82 */ /* 0x000e220000000a00 */
[----:B------:R-:W1:Y:S02]  /*02c0*/  LDCU UR6, c[0x0][0x3a4] ;  /* 0x00007480ff0677ac */ /* 0x000e640008000800 */
[----:B-1----:R-:W-:-:S04]  /*02d0*/  IMAD R5, R5, UR6, R0 ;  /* 0x0000000605057c24 */ /* 0x002fc8000f8e0200 */
[----:B0-----:R-:W-:-:S05]  /*02e0*/  IMAD.WIDE R2, R5, 0x4, R2 ;  /* 0x0000000405027825 */ /* 0x001fca00078e0202 */
[----:B------:R-:W-:Y:S01]  /*02f0*/  STG.E desc[UR4][R2.64], R7 ;  /* 0x0000000702007986 */ /* 0x000fe2000c101904 */
[----:B------:R-:W-:Y:S05]  /*0300*/  EXIT ;  /* 0x000000000000794d */ /* 0x000fea0003800000 */
.L_x_3:
[----:B------:R-:W-:-:S00]  /*0310*/  BRA `(.L_x_3) ;  /* 0xfffffffc00fc7947 */ /* 0x000fc0000383ffff */
[----:B------:R-:W-:-:S00]  /*0320*/  NOP ;  /* 0x0000000000007918 */ /* 0x000fc00000000000 */
        /* <DEDUP_REMOVED lines=13> */
.L_x_4:


//--------------------- .nv.shared.reserved.0     --------------------------
	.section	.nv.shared.reserved.0,"aw",@nobits
	.weak		__nv_reservedSMEM_offset_0_alias
	.size		__nv_reservedSMEM_offset_0_alias, 0, 64
	.other		__nv_reservedSMEM_offset_0_alias,@"STO_CUDA_RESERVED_SHARED STV_DEFAULT"
__nv_reservedSMEM_offset_0_alias:
	.zero		0
	.zero		64


//--------------------- .nv.constant0._Z12mandelKernelPiffffiiii --------------------------
	.section	.nv.constant0._Z12mandelKernelPiffffiiii,"a",@progbits
	.sectionflags	@""
	.align	4
.nv.constant0._Z12mandelKernelPiffffiiii:
	.zero		936


//--------------------- SYMBOLS --------------------------

	.type		.nv.reservedSmem.offset0,@object
	.size		.nv.reservedSmem.offset0,0x4
